//
// Generated by NVIDIA NVVM Compiler
//
// Compiler Build ID: CL-36424714
// Cuda compilation tools, release 13.0, V13.0.88
// Based on NVVM 20.0.0
//

.version 9.0
.target sm_100
.address_size 64

	// .globl	_Z5solvePdmifff

.visible .entry _Z5solvePdmifff(
	.param .u64 .ptr .align 1 _Z5solvePdmifff_param_0,
	.param .u64 _Z5solvePdmifff_param_1,
	.param .u32 _Z5solvePdmifff_param_2,
	.param .f32 _Z5solvePdmifff_param_3,
	.param .f32 _Z5solvePdmifff_param_4,
	.param .f32 _Z5solvePdmifff_param_5
)
{
	.reg .pred 	%p<6>;
	.reg .b32 	%r<18>;
	.reg .b64 	%rd<18>;
	.reg .b64 	%fd<10>;

	ld.param.u64 	%rd1, [_Z5solvePdmifff_param_0];
	ld.param.u64 	%rd2, [_Z5solvePdmifff_param_1];
	ld.param.u32 	%r5, [_Z5solvePdmifff_param_2];
	mov.u32 	%r6, %tid.x;
	mov.u32 	%r7, %ctaid.x;
	mov.u32 	%r8, %ntid.x;
	mad.lo.s32 	%r1, %r7, %r8, %r6;
	mov.u32 	%r9, %tid.y;
	mov.u32 	%r10, %ctaid.y;
	mov.u32 	%r11, %ntid.y;
	mad.lo.s32 	%r12, %r10, %r11, %r9;
	add.s32 	%r3, %r5, -1;
	max.s32 	%r13, %r1, %r12;
	setp.ge.s32 	%p1, %r13, %r3;
	setp.eq.s32 	%p2, %r1, 0;
	setp.eq.s32 	%p3, %r12, 0;
	or.pred  	%p4, %p2, %p3;
	or.pred  	%p5, %p4, %p1;
	@%p5 bra 	$L__BB0_2;
	cvta.to.global.u64 	%rd3, %rd1;
	cvt.u64.u32 	%rd4, %r12;
	mad.lo.s64 	%rd5, %rd2, %rd4, %rd3;
	mul.lo.s32 	%r14, %r5, %r1;
	add.s32 	%r15, %r14, %r1;
	add.s32 	%r16, %r15, %r12;
	mul.wide.s32 	%rd6, %r16, 8;
	add.s64 	%rd7, %rd5, %rd6;
	ld.global.f64 	%fd1, [%rd7];
	mad.lo.s32 	%r17, %r3, %r1, %r12;
	mul.wide.s32 	%rd8, %r17, 8;
	add.s64 	%rd9, %rd5, %rd8;
	ld.global.f64 	%fd2, [%rd9];
	add.f64 	%fd3, %fd1, %fd2;
	cvt.s64.s32 	%rd10, %r14;
	add.s64 	%rd11, %rd4, %rd10;
	shl.b64 	%rd12, %rd11, 3;
	add.s64 	%rd13, %rd5, %rd12;
	ld.global.f64 	%fd4, [%rd13+8];
	add.f64 	%fd5, %fd3, %fd4;
	ld.global.f64 	%fd6, [%rd13+-8];
	add.f64 	%fd7, %fd5, %fd6;
	mul.wide.s32 	%rd14, %r1, 8;
	add.s64 	%rd15, %rd9, %rd14;
	ld.global.f64 	%fd8, [%rd15];
	fma.rn.f64 	%fd9, %fd8, 0dC010000000000000, %fd7;
	mul.wide.u32 	%rd16, %r12, 8;
	add.s64 	%rd17, %rd5, %rd16;
	st.global.f64 	[%rd17], %fd9;
$L__BB0_2:
	ret;

}


// ===== COMPILED SASS (sm_100) =====

	.target	sm_100

	.elftype	@"ET_EXEC"


//--------------------- .note.nv.tkinfo           --------------------------
	.section	.note.nv.tkinfo,"",@"SHT_NOTE"
	.sectionflags	@"SHF_NOTE_NV_TKINFO"
	.tkinfo
        /*0018*/ 	.word	0x00000002
        /*0030*/ 	.string	""
        /*0030*/ 	.string	"ptxas"
        /*0030*/ 	.string	"Cuda compilation tools, release 13.0, V13.0.88"
        /*0030*/ 	.string	"Build cuda_13.0.r13.0/compiler.36424714_0"
        /*0030*/ 	.string	"-arch sm_100 -m 64 "



//--------------------- .note.nv.cuinfo           --------------------------
	.section	.note.nv.cuinfo,"",@"SHT_NOTE"
	.sectionflags	@"SHF_NOTE_NV_CUINFO"
        /*0018*/ 	.short	0x0002
        /*001a*/ 	.short	0x0064
        /*001c*/ 	.short	0x0082
	.zero		2


//--------------------- .nv.info                  --------------------------
	.section	.nv.info,"",@"SHT_CUDA_INFO"
	.align	4


	//----- nvinfo : EIATTR_REGCOUNT
	.align		4
        /*0000*/ 	.byte	0x04, 0x2f
        /*0002*/ 	.short	(.L_1 - .L_0)
	.align		4
.L_0:
        /*0004*/ 	.word	index@(_Z5solvePdmifff)
        /*0008*/ 	.word	0x00000016


	//----- nvinfo : EIATTR_FRAME_SIZE
	.align		4
.L_1:
        /*000c*/ 	.byte	0x04, 0x11
        /*000e*/ 	.short	(.L_3 - .L_2)
	.align		4
.L_2:
        /*0010*/ 	.word	index@(_Z5solvePdmifff)
        /*0014*/ 	.word	0x00000000


	//----- nvinfo : EIATTR_MIN_STACK_SIZE
	.align		4
.L_3:
        /*0018*/ 	.byte	0x04, 0x12
        /*001a*/ 	.short	(.L_5 - .L_4)
	.align		4
.L_4:
        /*001c*/ 	.word	index@(_Z5solvePdmifff)
        /*0020*/ 	.word	0x00000000
.L_5:


//--------------------- .nv.compat                --------------------------
	.section	.nv.compat,"",@"SHT_CUDA_COMPAT_INFO"
	.align	4
        /*0000*/ 	.byte	0x02, 0x09, 0x00, 0x00, 0x02, 0x02, 0x01, 0x00, 0x02, 0x05, 0x05, 0x00, 0x03, 0x07, 0x01, 0x01
        /*0010*/ 	.byte	0x02, 0x03, 0x00, 0x00, 0x02, 0x06, 0x01, 0x00, 0x04, 0x0b, 0x08, 0x00, 0x01, 0x00, 0x00, 0x00
        /*0020*/ 	.byte	0x00, 0x00, 0x00, 0x00


//--------------------- .nv.info._Z5solvePdmifff  --------------------------
	.section	.nv.info._Z5solvePdmifff,"",@"SHT_CUDA_INFO"
	.sectionflags	@""
	.align	4


	//----- nvinfo : EIATTR_CUDA_API_VERSION
	.align		4
        /*0000*/ 	.byte	0x04, 0x37
        /*0002*/ 	.short	(.L_7 - .L_6)
.L_6:
        /*0004*/ 	.word	0x00000082


	//----- nvinfo : EIATTR_KPARAM_INFO
	.align		4
.L_7:
        /*0008*/ 	.byte	0x04, 0x17
        /*000a*/ 	.short	(.L_9 - .L_8)
.L_8:
        /*000c*/ 	.word	0x00000000
        /*0010*/ 	.short	0x0005
        /*0012*/ 	.short	0x001c
        /*0014*/ 	.byte	0x00, 0xf0, 0x11, 0x00


	//----- nvinfo : EIATTR_KPARAM_INFO
	.align		4
.L_9:
        /*0018*/ 	.byte	0x04, 0x17
        /*001a*/ 	.short	(.L_11 - .L_10)
.L_10:
        /*001c*/ 	.word	0x00000000
        /*0020*/ 	.short	0x0004
        /*0022*/ 	.short	0x0018
        /*0024*/ 	.byte	0x00, 0xf0, 0x11, 0x00


	//----- nvinfo : EIATTR_KPARAM_INFO
	.align		4
.L_11:
        /*0028*/ 	.byte	0x04, 0x17
        /*002a*/ 	.short	(.L_13 - .L_12)
.L_12:
        /*002c*/ 	.word	0x00000000
        /*0030*/ 	.short	0x0003
        /*0032*/ 	.short	0x0014
        /*0034*/ 	.byte	0x00, 0xf0, 0x11, 0x00


	//----- nvinfo : EIATTR_KPARAM_INFO
	.align		4
.L_13:
        /*0038*/ 	.byte	0x04, 0x17
        /*003a*/ 	.short	(.L_15 - .L_14)
.L_14:
        /*003c*/ 	.word	0x00000000
        /*0040*/ 	.short	0x0002
        /*0042*/ 	.short	0x0010
        /*0044*/ 	.byte	0x00, 0xf0, 0x11, 0x00


	//----- nvinfo : EIATTR_KPARAM_INFO
	.align		4
.L_15:
        /*0048*/ 	.byte	0x04, 0x17
        /*004a*/ 	.short	(.L_17 - .L_16)
.L_16:
        /*004c*/ 	.word	0x00000000
        /*0050*/ 	.short	0x0001
        /*0052*/ 	.short	0x0008
        /*0054*/ 	.byte	0x00, 0xf0, 0x21, 0x00


	//----- nvinfo : EIATTR_KPARAM_INFO
	.align		4
.L_17:
        /*0058*/ 	.byte	0x04, 0x17
        /*005a*/ 	.short	(.L_19 - .L_18)
.L_18:
        /*005c*/ 	.word	0x00000000
        /*0060*/ 	.short	0x0000
        /*0062*/ 	.short	0x0000
        /*0064*/ 	.byte	0x00, 0xf5, 0x21, 0x00


	//----- nvinfo : EIATTR_SPARSE_MMA_MASK
	.align		4
.L_19:
        /*0068*/ 	.byte	0x03, 0x50
        /*006a*/ 	.short	0x0000


	//----- nvinfo : EIATTR_MAXREG_COUNT
	.align		4
        /*006c*/ 	.byte	0x03, 0x1b
        /*006e*/ 	.short	0x00ff


	//----- nvinfo : EIATTR_MERCURY_ISA_VERSION
	.align		4
        /*0070*/ 	.byte	0x03, 0x5f
        /*0072*/ 	.short	0x0101


	//----- nvinfo : EIATTR_VRC_CTA_INIT_COUNT
	.align		4
        /*0074*/ 	.byte	0x02, 0x4a
	.zero		1
	.zero		1


	//----- nvinfo : EIATTR_EXIT_INSTR_OFFSETS
	.align		4
        /*0078*/ 	.byte	0x04, 0x1c
        /*007a*/ 	.short	(.L_21 - .L_20)


	//   ....[0]....
.L_20:
        /*007c*/ 	.word	0x000000f0


	//   ....[1]....
        /*0080*/ 	.word	0x000002a0


	//----- nvinfo : EIATTR_CBANK_PARAM_SIZE
	.align		4
.L_21:
        /*0084*/ 	.byte	0x03, 0x19
        /*0086*/ 	.short	0x0020


	//----- nvinfo : EIATTR_PARAM_CBANK
	.align		4
        /*0088*/ 	.byte	0x04, 0x0a
        /*008a*/ 	.short	(.L_23 - .L_22)
	.align		4
.L_22:
        /*008c*/ 	.word	index@(.nv.constant0._Z5solvePdmifff)
        /*0090*/ 	.short	0x0380
        /*0092*/ 	.short	0x0020


	//----- nvinfo : EIATTR_SW_WAR
	.align		4
.L_23:
        /*0094*/ 	.byte	0x04, 0x36
        /*0096*/ 	.short	(.L_25 - .L_24)
.L_24:
        /*0098*/ 	.word	0x00000008
.L_25:


//--------------------- .nv.callgraph             --------------------------
	.section	.nv.callgraph,"",@"SHT_CUDA_CALLGRAPH"
	.align	4
	.sectionentsize	8
	.align		4
        /*0000*/ 	.word	0x00000000
	.align		4
        /*0004*/ 	.word	0xffffffff
	.align		4
        /*0008*/ 	.word	0x00000000
	.align		4
        /*000c*/ 	.word	0xfffffffe
	.align		4
        /*0010*/ 	.word	0x00000000
	.align		4
        /*0014*/ 	.word	0xfffffffd
	.align		4
        /*0018*/ 	.word	0x00000000
	.align		4
        /*001c*/ 	.word	0xfffffffc


//--------------------- .text._Z5solvePdmifff     --------------------------
	.section	.text._Z5solvePdmifff,"ax",@progbits
	.align	128
        .global         _Z5solvePdmifff
        .type           _Z5solvePdmifff,@function
        .size           _Z5solvePdmifff,(.L_x_1 - _Z5solvePdmifff)
        .other          _Z5solvePdmifff,@"STO_CUDA_ENTRY STV_DEFAULT"
_Z5solvePdmifff:
.text._Z5solvePdmifff:
[----:B------:R-:W-:Y:S01]  /*0000*/  LDC R1, c[0x0][0x37c] ;  /* 0x0000df00ff017b82 */ /* 0x000fe20000000800 */
[----:B------:R-:W0:Y:S07]  /*0010*/  S2R R5, SR_TID.Y ;  /* 0x0000000000057919 */ /* 0x000e2e0000002200 */
[----:B------:R-:W1:Y:S01]  /*0020*/  LDC R3, c[0x0][0x360] ;  /* 0x0000d800ff037b82 */ /* 0x000e620000000800 */
[----:B------:R-:W2:Y:S01]  /*0030*/  LDCU UR8, c[0x0][0x390] ;  /* 0x00007200ff0877ac */ /* 0x000ea20008000800 */
[----:B------:R-:W1:Y:S06]  /*0040*/  S2R R18, SR_TID.X ;  /* 0x0000000000127919 */ /* 0x000e6c0000002100 */
[----:B------:R-:W0:Y:S08]  /*0050*/  S2UR UR5, SR_CTAID.Y ;  /* 0x00000000000579c3 */ /* 0x000e300000002600 */
[----:B------:R-:W0:Y:S08]  /*0060*/  LDC R0, c[0x0][0x364] ;  /* 0x0000d900ff007b82 */ /* 0x000e300000000800 */
[----:B------:R-:W1:Y:S01]  /*0070*/  S2UR UR4, SR_CTAID.X ;  /* 0x00000000000479c3 */ /* 0x000e620000002500 */
[----:B0-----:R-:W-:-:S05]  /*0080*/  IMAD R5, R0, UR5, R5 ;  /* 0x0000000500057c24 */ /* 0x001fca000f8e0205 */
[----:B------:R-:W-:Y:S01]  /*0090*/  ISETP.NE.AND P0, PT, R5, RZ, PT ;  /* 0x000000ff0500720c */ /* 0x000fe20003f05270 */
[----:B-1----:R-:W-:Y:S01]  /*00a0*/  IMAD R18, R3, UR4, R18 ;  /* 0x0000000403127c24 */ /* 0x002fe2000f8e0212 */
[----:B--2---:R-:W-:-:S04]  /*00b0*/  UIADD3 UR4, UPT, UPT, UR8, -0x1, URZ ;  /* 0xffffffff08047890 */ /* 0x004fc8000fffe0ff */
[C---:B------:R-:W-:Y:S02]  /*00c0*/  VIMNMX R0, PT, PT, R18.reuse, R5, !PT ;  /* 0x0000000512007248 */ /* 0x040fe40007fe0100 */
[----:B------:R-:W-:-:S04]  /*00d0*/  ISETP.EQ.OR P0, PT, R18, RZ, !P0 ;  /* 0x000000ff1200720c */ /* 0x000fc80004702670 */
[----:B------:R-:W-:-:S13]  /*00e0*/  ISETP.GE.OR P0, PT, R0, UR4, P0 ;  /* 0x0000000400007c0c */ /* 0x000fda0008706670 */
[----:B------:R-:W-:Y:S05]  /*00f0*/  @P0 EXIT ;  /* 0x000000000000094d */ /* 0x000fea0003800000 */
[----:B------:R-:W0:Y:S01]  /*0100*/  LDC.64 R2, c[0x0][0x380] ;  /* 0x0000e000ff027b82 */ /* 0x000e220000000a00 */
[----:B------:R-:W0:Y:S01]  /*0110*/  LDCU.64 UR10, c[0x0][0x388] ;  /* 0x00007100ff0a77ac */ /* 0x000e220008000a00 */
[C---:B------:R-:W-:Y:S02]  /*0120*/  IMAD R0, R18.reuse, UR8, RZ ;  /* 0x0000000812007c24 */ /* 0x040fe4000f8e02ff */
[----:B------:R-:W-:Y:S01]  /*0130*/  IMAD R9, R18, UR4, R5 ;  /* 0x0000000412097c24 */ /* 0x000fe2000f8e0205 */
[----:B------:R-:W1:Y:S02]  /*0140*/  LDCU.64 UR6, c[0x0][0x358] ;  /* 0x00006b00ff0677ac */ /* 0x000e640008000a00 */
[CC--:B------:R-:W-:Y:S02]  /*0150*/  IADD3 R7, PT, PT, R5.reuse, R0.reuse, R18 ;  /* 0x0000000005077210 */ /* 0x0c0fe40007ffe012 */
[----:B------:R-:W-:-:S04]  /*0160*/  IADD3 R13, P0, PT, R5, R0, RZ ;  /* 0x00000000050d7210 */ /* 0x000fc80007f1e0ff */
[----:B------:R-:W-:Y:S01]  /*0170*/  LEA.HI.X.SX32 R0, R0, RZ, 0x1, P0 ;  /* 0x000000ff00007211 */ /* 0x000fe200000f0eff */
[----:B0-----:R-:W-:-:S04]  /*0180*/  IMAD.WIDE.U32 R2, R5, UR10, R2 ;  /* 0x0000000a05027c25 */ /* 0x001fc8000f8e0002 */
[----:B------:R-:W-:Y:S01]  /*0190*/  IMAD R3, R5, UR11, R3 ;  /* 0x0000000b05037c24 */ /* 0x000fe2000f8e0203 */
[----:B------:R-:W-:Y:S01]  /*01a0*/  LEA R12, P1, R13, R2, 0x3 ;  /* 0x000000020d0c7211 */ /* 0x000fe200078218ff */
[----:B------:R-:W-:-:S04]  /*01b0*/  IMAD.WIDE R6, R7, 0x8, R2 ;  /* 0x0000000807067825 */ /* 0x000fc800078e0202 */
[----:B------:R-:W-:Y:S02]  /*01c0*/  IMAD.WIDE R8, R9, 0x8, R2 ;  /* 0x0000000809087825 */ /* 0x000fe400078e0202 */
[----:B-1----:R-:W2:Y:S01]  /*01d0*/  LDG.E.64 R6, desc[UR6][R6.64] ;  /* 0x0000000606067981 */ /* 0x002ea2000c1e1b00 */
[----:B------:R-:W-:-:S03]  /*01e0*/  LEA.HI.X R13, R13, R3, R0, 0x3, P1 ;  /* 0x000000030d0d7211 */ /* 0x000fc600008f1c00 */
[----:B------:R-:W2:Y:S04]  /*01f0*/  LDG.E.64 R10, desc[UR6][R8.64] ;  /* 0x00000006080a7981 */ /* 0x000ea8000c1e1b00 */
[----:B------:R-:W3:Y:S01]  /*0200*/  LDG.E.64 R14, desc[UR6][R12.64+0x8] ;  /* 0x000008060c0e7981 */ /* 0x000ee2000c1e1b00 */
[----:B------:R-:W-:-:S03]  /*0210*/  IMAD.WIDE R18, R18, 0x8, R8 ;  /* 0x0000000812127825 */ /* 0x000fc600078e0208 */
[----:B------:R-:W4:Y:S04]  /*0220*/  LDG.E.64 R16, desc[UR6][R12.64+-0x8] ;  /* 0xfffff8060c107981 */ /* 0x000f28000c1e1b00 */
[----:B------:R-:W5:Y:S01]  /*0230*/  LDG.E.64 R18, desc[UR6][R18.64] ;  /* 0x0000000612127981 */ /* 0x000f62000c1e1b00 */
[----:B------:R-:W-:Y:S01]  /*0240*/  IMAD.WIDE.U32 R2, R5, 0x8, R2 ;  /* 0x0000000805027825 */ /* 0x000fe200078e0002 */
[----:B--2---:R-:W-:-:S08]  /*0250*/  DADD R10, R6, R10 ;  /* 0x00000000060a7229 */ /* 0x004fd0000000000a */
[----:B---3--:R-:W-:-:S08]  /*0260*/  DADD R10, R10, R14 ;  /* 0x000000000a0a7229 */ /* 0x008fd0000000000e */
[----:B----4-:R-:W-:-:S08]  /*0270*/  DADD R10, R10, R16 ;  /* 0x000000000a0a7229 */ /* 0x010fd00000000010 */
[----:B-----5:R-:W-:-:S07]  /*0280*/  DFMA R10, R18, -4, R10 ;  /* 0xc0100000120a782b */ /* 0x020fce000000000a */
[----:B------:R-:W-:Y:S01]  /*0290*/  STG.E.64 desc[UR6][R2.64], R10 ;  /* 0x0000000a02007986 */ /* 0x000fe2000c101b06 */
[----:B------:R-:W-:Y:S05]  /*02a0*/  EXIT ;  /* 0x000000000000794d */ /* 0x000fea0003800000 */
.L_x_0:
[----:B------:R-:W-:-:S00]  /*02b0*/  BRA `(.L_x_0) ;  /* 0xfffffffc00fc7947 */ /* 0x000fc0000383ffff */
[----:B------:R-:W-:-:S00]  /*02c0*/  NOP ;  /* 0x0000000000007918 */ /* 0x000fc00000000000 */
        /* <DEDUP_REMOVED lines=11> */
.L_x_1:


//--------------------- .nv.shared.reserved.0     --------------------------
	.section	.nv.shared.reserved.0,"aw",@nobits
	.weak		__nv_reservedSMEM_offset_0_alias
	.size		__nv_reservedSMEM_offset_0_alias, 0, 64
	.other		__nv_reservedSMEM_offset_0_alias,@"STO_CUDA_RESERVED_SHARED STV_DEFAULT"
__nv_reservedSMEM_offset_0_alias:
	.zero		0
	.zero		64


//--------------------- .nv.constant0._Z5solvePdmifff --------------------------
	.section	.nv.constant0._Z5solvePdmifff,"a",@progbits
	.sectionflags	@""
	.align	4
.nv.constant0._Z5solvePdmifff:
	.zero		928


//--------------------- SYMBOLS --------------------------

	.type		.nv.reservedSmem.offset0,@object
	.size		.nv.reservedSmem.offset0,0x4
